//
// Generated by NVIDIA NVVM Compiler
//
// Compiler Build ID: CL-36424714
// Cuda compilation tools, release 13.0, V13.0.88
// Based on NVVM 20.0.0
//

.version 9.0
.target sm_100
.address_size 64

	// .globl	_Z16td_lambda_kernelPfS_PiS_

.visible .entry _Z16td_lambda_kernelPfS_PiS_(
	.param .u64 .ptr .align 1 _Z16td_lambda_kernelPfS_PiS__param_0,
	.param .u64 .ptr .align 1 _Z16td_lambda_kernelPfS_PiS__param_1,
	.param .u64 .ptr .align 1 _Z16td_lambda_kernelPfS_PiS__param_2,
	.param .u64 .ptr .align 1 _Z16td_lambda_kernelPfS_PiS__param_3
)
{
	.reg .pred 	%p<3>;
	.reg .b32 	%r<11>;
	.reg .b32 	%f<41>;
	.reg .b64 	%rd<19>;
	.reg .b64 	%fd<66>;

	ld.param.u64 	%rd5, [_Z16td_lambda_kernelPfS_PiS__param_0];
	ld.param.u64 	%rd6, [_Z16td_lambda_kernelPfS_PiS__param_1];
	ld.param.u64 	%rd7, [_Z16td_lambda_kernelPfS_PiS__param_2];
	ld.param.u64 	%rd8, [_Z16td_lambda_kernelPfS_PiS__param_3];
	mov.u32 	%r3, %tid.x;
	setp.gt.u32 	%p1, %r3, 5;
	@%p1 bra 	$L__BB0_3;
	cvta.to.global.u64 	%rd1, %rd6;
	cvta.to.global.u64 	%rd2, %rd5;
	cvta.to.global.u64 	%rd3, %rd8;
	cvta.to.global.u64 	%rd4, %rd7;
	mov.b32 	%r10, 0;
$L__BB0_2:
	ld.global.u32 	%r5, [%rd4];
	ld.global.f32 	%f1, [%rd3];
	cvt.f64.f32 	%fd1, %f1;
	mul.wide.s32 	%rd9, %r5, 4;
	add.s64 	%rd10, %rd2, %rd9;
	ld.global.f32 	%f2, [%rd10];
	cvt.f64.f32 	%fd2, %f2;
	fma.rn.f64 	%fd3, %fd2, 0d3FECCCCCCCCCCCCD, %fd1;
	ld.global.f32 	%f3, [%rd2];
	cvt.f64.f32 	%fd4, %f3;
	sub.f64 	%fd5, %fd3, %fd4;
	cvt.rn.f32.f64 	%f4, %fd5;
	ld.global.f32 	%f5, [%rd1];
	cvt.f64.f32 	%fd6, %f5;
	mul.f64 	%fd7, %fd6, 0d3FE999999999999A;
	fma.rn.f64 	%fd8, %fd7, 0d3FECCCCCCCCCCCCD, 0d3FF0000000000000;
	cvt.rn.f32.f64 	%f6, %fd8;
	st.global.f32 	[%rd1], %f6;
	cvt.f64.f32 	%fd9, %f4;
	mul.f64 	%fd10, %fd9, 0d3FB999999999999A;
	cvt.f64.f32 	%fd11, %f6;
	ld.global.f32 	%f7, [%rd2];
	cvt.f64.f32 	%fd12, %f7;
	fma.rn.f64 	%fd13, %fd10, %fd11, %fd12;
	cvt.rn.f32.f64 	%f8, %fd13;
	st.global.f32 	[%rd2], %f8;
	ld.global.u32 	%r6, [%rd4+4];
	ld.global.f32 	%f9, [%rd3+4];
	cvt.f64.f32 	%fd14, %f9;
	mul.wide.s32 	%rd11, %r6, 4;
	add.s64 	%rd12, %rd2, %rd11;
	ld.global.f32 	%f10, [%rd12];
	cvt.f64.f32 	%fd15, %f10;
	fma.rn.f64 	%fd16, %fd15, 0d3FECCCCCCCCCCCCD, %fd14;
	ld.global.f32 	%f11, [%rd2+4];
	cvt.f64.f32 	%fd17, %f11;
	sub.f64 	%fd18, %fd16, %fd17;
	cvt.rn.f32.f64 	%f12, %fd18;
	ld.global.f32 	%f13, [%rd1+4];
	cvt.f64.f32 	%fd19, %f13;
	mul.f64 	%fd20, %fd19, 0d3FE999999999999A;
	fma.rn.f64 	%fd21, %fd20, 0d3FECCCCCCCCCCCCD, 0d3FF0000000000000;
	cvt.rn.f32.f64 	%f14, %fd21;
	st.global.f32 	[%rd1+4], %f14;
	cvt.f64.f32 	%fd22, %f12;
	mul.f64 	%fd23, %fd22, 0d3FB999999999999A;
	cvt.f64.f32 	%fd24, %f14;
	ld.global.f32 	%f15, [%rd2+4];
	cvt.f64.f32 	%fd25, %f15;
	fma.rn.f64 	%fd26, %fd23, %fd24, %fd25;
	cvt.rn.f32.f64 	%f16, %fd26;
	st.global.f32 	[%rd2+4], %f16;
	ld.global.u32 	%r7, [%rd4+8];
	ld.global.f32 	%f17, [%rd3+8];
	cvt.f64.f32 	%fd27, %f17;
	mul.wide.s32 	%rd13, %r7, 4;
	add.s64 	%rd14, %rd2, %rd13;
	ld.global.f32 	%f18, [%rd14];
	cvt.f64.f32 	%fd28, %f18;
	fma.rn.f64 	%fd29, %fd28, 0d3FECCCCCCCCCCCCD, %fd27;
	ld.global.f32 	%f19, [%rd2+8];
	cvt.f64.f32 	%fd30, %f19;
	sub.f64 	%fd31, %fd29, %fd30;
	cvt.rn.f32.f64 	%f20, %fd31;
	ld.global.f32 	%f21, [%rd1+8];
	cvt.f64.f32 	%fd32, %f21;
	mul.f64 	%fd33, %fd32, 0d3FE999999999999A;
	fma.rn.f64 	%fd34, %fd33, 0d3FECCCCCCCCCCCCD, 0d3FF0000000000000;
	cvt.rn.f32.f64 	%f22, %fd34;
	st.global.f32 	[%rd1+8], %f22;
	cvt.f64.f32 	%fd35, %f20;
	mul.f64 	%fd36, %fd35, 0d3FB999999999999A;
	cvt.f64.f32 	%fd37, %f22;
	ld.global.f32 	%f23, [%rd2+8];
	cvt.f64.f32 	%fd38, %f23;
	fma.rn.f64 	%fd39, %fd36, %fd37, %fd38;
	cvt.rn.f32.f64 	%f24, %fd39;
	st.global.f32 	[%rd2+8], %f24;
	ld.global.u32 	%r8, [%rd4+12];
	ld.global.f32 	%f25, [%rd3+12];
	cvt.f64.f32 	%fd40, %f25;
	mul.wide.s32 	%rd15, %r8, 4;
	add.s64 	%rd16, %rd2, %rd15;
	ld.global.f32 	%f26, [%rd16];
	cvt.f64.f32 	%fd41, %f26;
	fma.rn.f64 	%fd42, %fd41, 0d3FECCCCCCCCCCCCD, %fd40;
	ld.global.f32 	%f27, [%rd2+12];
	cvt.f64.f32 	%fd43, %f27;
	sub.f64 	%fd44, %fd42, %fd43;
	cvt.rn.f32.f64 	%f28, %fd44;
	ld.global.f32 	%f29, [%rd1+12];
	cvt.f64.f32 	%fd45, %f29;
	mul.f64 	%fd46, %fd45, 0d3FE999999999999A;
	fma.rn.f64 	%fd47, %fd46, 0d3FECCCCCCCCCCCCD, 0d3FF0000000000000;
	cvt.rn.f32.f64 	%f30, %fd47;
	st.global.f32 	[%rd1+12], %f30;
	cvt.f64.f32 	%fd48, %f28;
	mul.f64 	%fd49, %fd48, 0d3FB999999999999A;
	cvt.f64.f32 	%fd50, %f30;
	ld.global.f32 	%f31, [%rd2+12];
	cvt.f64.f32 	%fd51, %f31;
	fma.rn.f64 	%fd52, %fd49, %fd50, %fd51;
	cvt.rn.f32.f64 	%f32, %fd52;
	st.global.f32 	[%rd2+12], %f32;
	ld.global.u32 	%r9, [%rd4+16];
	ld.global.f32 	%f33, [%rd3+16];
	cvt.f64.f32 	%fd53, %f33;
	mul.wide.s32 	%rd17, %r9, 4;
	add.s64 	%rd18, %rd2, %rd17;
	ld.global.f32 	%f34, [%rd18];
	cvt.f64.f32 	%fd54, %f34;
	fma.rn.f64 	%fd55, %fd54, 0d3FECCCCCCCCCCCCD, %fd53;
	ld.global.f32 	%f35, [%rd2+16];
	cvt.f64.f32 	%fd56, %f35;
	sub.f64 	%fd57, %fd55, %fd56;
	cvt.rn.f32.f64 	%f36, %fd57;
	ld.global.f32 	%f37, [%rd1+16];
	cvt.f64.f32 	%fd58, %f37;
	mul.f64 	%fd59, %fd58, 0d3FE999999999999A;
	fma.rn.f64 	%fd60, %fd59, 0d3FECCCCCCCCCCCCD, 0d3FF0000000000000;
	cvt.rn.f32.f64 	%f38, %fd60;
	st.global.f32 	[%rd1+16], %f38;
	cvt.f64.f32 	%fd61, %f36;
	mul.f64 	%fd62, %fd61, 0d3FB999999999999A;
	cvt.f64.f32 	%fd63, %f38;
	ld.global.f32 	%f39, [%rd2+16];
	cvt.f64.f32 	%fd64, %f39;
	fma.rn.f64 	%fd65, %fd62, %fd63, %fd64;
	cvt.rn.f32.f64 	%f40, %fd65;
	st.global.f32 	[%rd2+16], %f40;
	add.s32 	%r10, %r10, 1;
	setp.ne.s32 	%p2, %r10, 1000;
	@%p2 bra 	$L__BB0_2;
$L__BB0_3:
	ret;

}


// ===== COMPILED SASS (sm_100) =====

	.target	sm_100

	.elftype	@"ET_EXEC"


//--------------------- .note.nv.tkinfo           --------------------------
	.section	.note.nv.tkinfo,"",@"SHT_NOTE"
	.sectionflags	@"SHF_NOTE_NV_TKINFO"
	.tkinfo
        /*0018*/ 	.word	0x00000002
        /*0030*/ 	.string	""
        /*0030*/ 	.string	"ptxas"
        /*0030*/ 	.string	"Cuda compilation tools, release 13.0, V13.0.88"
        /*0030*/ 	.string	"Build cuda_13.0.r13.0/compiler.36424714_0"
        /*0030*/ 	.string	"-arch sm_100 -m 64 "



//--------------------- .note.nv.cuinfo           --------------------------
	.section	.note.nv.cuinfo,"",@"SHT_NOTE"
	.sectionflags	@"SHF_NOTE_NV_CUINFO"
        /*0018*/ 	.short	0x0002
        /*001a*/ 	.short	0x0064
        /*001c*/ 	.short	0x0082
	.zero		2


//--------------------- .nv.info                  --------------------------
	.section	.nv.info,"",@"SHT_CUDA_INFO"
	.align	4


	//----- nvinfo : EIATTR_REGCOUNT
	.align		4
        /*0000*/ 	.byte	0x04, 0x2f
        /*0002*/ 	.short	(.L_1 - .L_0)
	.align		4
.L_0:
        /*0004*/ 	.word	index@(_Z16td_lambda_kernelPfS_PiS_)
        /*0008*/ 	.word	0x0000001e


	//----- nvinfo : EIATTR_FRAME_SIZE
	.align		4
.L_1:
        /*000c*/ 	.byte	0x04, 0x11
        /*000e*/ 	.short	(.L_3 - .L_2)
	.align		4
.L_2:
        /*0010*/ 	.word	index@(_Z16td_lambda_kernelPfS_PiS_)
        /*0014*/ 	.word	0x00000000


	//----- nvinfo : EIATTR_MIN_STACK_SIZE
	.align		4
.L_3:
        /*0018*/ 	.byte	0x04, 0x12
        /*001a*/ 	.short	(.L_5 - .L_4)
	.align		4
.L_4:
        /*001c*/ 	.word	index@(_Z16td_lambda_kernelPfS_PiS_)
        /*0020*/ 	.word	0x00000000
.L_5:


//--------------------- .nv.compat                --------------------------
	.section	.nv.compat,"",@"SHT_CUDA_COMPAT_INFO"
	.align	4
        /*0000*/ 	.byte	0x02, 0x09, 0x00, 0x00, 0x02, 0x02, 0x01, 0x00, 0x02, 0x05, 0x05, 0x00, 0x03, 0x07, 0x01, 0x01
        /*0010*/ 	.byte	0x02, 0x03, 0x00, 0x00, 0x02, 0x06, 0x01, 0x00, 0x04, 0x0b, 0x08, 0x00, 0x01, 0x00, 0x00, 0x00
        /*0020*/ 	.byte	0x00, 0x00, 0x00, 0x00


//--------------------- .nv.info._Z16td_lambda_kernelPfS_PiS_ --------------------------
	.section	.nv.info._Z16td_lambda_kernelPfS_PiS_,"",@"SHT_CUDA_INFO"
	.sectionflags	@""
	.align	4


	//----- nvinfo : EIATTR_CUDA_API_VERSION
	.align		4
        /*0000*/ 	.byte	0x04, 0x37
        /*0002*/ 	.short	(.L_7 - .L_6)
.L_6:
        /*0004*/ 	.word	0x00000082


	//----- nvinfo : EIATTR_KPARAM_INFO
	.align		4
.L_7:
        /*0008*/ 	.byte	0x04, 0x17
        /*000a*/ 	.short	(.L_9 - .L_8)
.L_8:
        /*000c*/ 	.word	0x00000000
        /*0010*/ 	.short	0x0003
        /*0012*/ 	.short	0x0018
        /*0014*/ 	.byte	0x00, 0xf5, 0x21, 0x00


	//----- nvinfo : EIATTR_KPARAM_INFO
	.align		4
.L_9:
        /*0018*/ 	.byte	0x04, 0x17
        /*001a*/ 	.short	(.L_11 - .L_10)
.L_10:
        /*001c*/ 	.word	0x00000000
        /*0020*/ 	.short	0x0002
        /*0022*/ 	.short	0x0010
        /*0024*/ 	.byte	0x00, 0xf5, 0x21, 0x00


	//----- nvinfo : EIATTR_KPARAM_INFO
	.align		4
.L_11:
        /*0028*/ 	.byte	0x04, 0x17
        /*002a*/ 	.short	(.L_13 - .L_12)
.L_12:
        /*002c*/ 	.word	0x00000000
        /*0030*/ 	.short	0x0001
        /*0032*/ 	.short	0x0008
        /*0034*/ 	.byte	0x00, 0xf5, 0x21, 0x00


	//----- nvinfo : EIATTR_KPARAM_INFO
	.align		4
.L_13:
        /*0038*/ 	.byte	0x04, 0x17
        /*003a*/ 	.short	(.L_15 - .L_14)
.L_14:
        /*003c*/ 	.word	0x00000000
        /*0040*/ 	.short	0x0000
        /*0042*/ 	.short	0x0000
        /*0044*/ 	.byte	0x00, 0xf5, 0x21, 0x00


	//----- nvinfo : EIATTR_SPARSE_MMA_MASK
	.align		4
.L_15:
        /*0048*/ 	.byte	0x03, 0x50
        /*004a*/ 	.short	0x0000


	//----- nvinfo : EIATTR_MAXREG_COUNT
	.align		4
        /*004c*/ 	.byte	0x03, 0x1b
        /*004e*/ 	.short	0x00ff


	//----- nvinfo : EIATTR_MERCURY_ISA_VERSION
	.align		4
        /*0050*/ 	.byte	0x03, 0x5f
        /*0052*/ 	.short	0x0101


	//----- nvinfo : EIATTR_VRC_CTA_INIT_COUNT
	.align		4
        /*0054*/ 	.byte	0x02, 0x4a
	.zero		1
	.zero		1


	//----- nvinfo : EIATTR_EXIT_INSTR_OFFSETS
	.align		4
        /*0058*/ 	.byte	0x04, 0x1c
        /*005a*/ 	.short	(.L_17 - .L_16)


	//   ....[0]....
.L_16:
        /*005c*/ 	.word	0x00000030


	//   ....[1]....
        /*0060*/ 	.word	0x00000910


	//----- nvinfo : EIATTR_CBANK_PARAM_SIZE
	.align		4
.L_17:
        /*0064*/ 	.byte	0x03, 0x19
        /*0066*/ 	.short	0x0020


	//----- nvinfo : EIATTR_PARAM_CBANK
	.align		4
        /*0068*/ 	.byte	0x04, 0x0a
        /*006a*/ 	.short	(.L_19 - .L_18)
	.align		4
.L_18:
        /*006c*/ 	.word	index@(.nv.constant0._Z16td_lambda_kernelPfS_PiS_)
        /*0070*/ 	.short	0x0380
        /*0072*/ 	.short	0x0020


	//----- nvinfo : EIATTR_SW_WAR
	.align		4
.L_19:
        /*0074*/ 	.byte	0x04, 0x36
        /*0076*/ 	.short	(.L_21 - .L_20)
.L_20:
        /*0078*/ 	.word	0x00000008
.L_21:


//--------------------- .nv.callgraph             --------------------------
	.section	.nv.callgraph,"",@"SHT_CUDA_CALLGRAPH"
	.align	4
	.sectionentsize	8
	.align		4
        /*0000*/ 	.word	0x00000000
	.align		4
        /*0004*/ 	.word	0xffffffff
	.align		4
        /*0008*/ 	.word	0x00000000
	.align		4
        /*000c*/ 	.word	0xfffffffe
	.align		4
        /*0010*/ 	.word	0x00000000
	.align		4
        /*0014*/ 	.word	0xfffffffd
	.align		4
        /*0018*/ 	.word	0x00000000
	.align		4
        /*001c*/ 	.word	0xfffffffc


//--------------------- .text._Z16td_lambda_kernelPfS_PiS_ --------------------------
	.section	.text._Z16td_lambda_kernelPfS_PiS_,"ax",@progbits
	.align	128
        .global         _Z16td_lambda_kernelPfS_PiS_
        .type           _Z16td_lambda_kernelPfS_PiS_,@function
        .size           _Z16td_lambda_kernelPfS_PiS_,(.L_x_2 - _Z16td_lambda_kernelPfS_PiS_)
        .other          _Z16td_lambda_kernelPfS_PiS_,@"STO_CUDA_ENTRY STV_DEFAULT"
_Z16td_lambda_kernelPfS_PiS_:
.text._Z16td_lambda_kernelPfS_PiS_:
[----:B------:R-:W-:Y:S01]  /*0000*/  LDC R1, c[0x0][0x37c] ;  /* 0x0000df00ff017b82 */ /* 0x000fe20000000800 */
[----:B------:R-:W0:Y:S02]  /*0010*/  S2R R0, SR_TID.X ;  /* 0x0000000000007919 */ /* 0x000e240000002100 */
[----:B0-----:R-:W-:-:S13]  /*0020*/  ISETP.GT.U32.AND P0, PT, R0, 0x5, PT ;  /* 0x000000050000780c */ /* 0x001fda0003f04070 */
[----:B------:R-:W-:Y:S05]  /*0030*/  @P0 EXIT ;  /* 0x000000000000094d */ /* 0x000fea0003800000 */
[----:B------:R-:W0:Y:S01]  /*0040*/  LDCU.64 UR6, c[0x0][0x358] ;  /* 0x00006b00ff0677ac */ /* 0x000e220008000a00 */
[----:B------:R-:W-:-:S05]  /*0050*/  UMOV UR4, URZ ;  /* 0x000000ff00047c82 */ /* 0x000fca0008000000 */
.L_x_0:
[----:B------:R-:W0:Y:S08]  /*0060*/  LDC.64 R10, c[0x0][0x390] ;  /* 0x0000e400ff0a7b82 */ /* 0x000e300000000a00 */
[----:B-1----:R-:W1:Y:S08]  /*0070*/  LDC.64 R6, c[0x0][0x388] ;  /* 0x0000e200ff067b82 */ /* 0x002e700000000a00 */
[----:B------:R-:W2:Y:S01]  /*0080*/  LDC.64 R8, c[0x0][0x380] ;  /* 0x0000e000ff087b82 */ /* 0x000ea20000000a00 */
[----:B0-----:R-:W2:Y:S04]  /*0090*/  LDG.E R17, desc[UR6][R10.64] ;  /* 0x000000060a117981 */ /* 0x001ea8000c1e1900 */
[----:B-1----:R-:W3:Y:S03]  /*00a0*/  LDG.E R18, desc[UR6][R6.64] ;  /* 0x0000000606127981 */ /* 0x002ee6000c1e1900 */
[----:B------:R-:W0:Y:S08]  /*00b0*/  LDC.64 R4, c[0x0][0x398] ;  /* 0x0000e600ff047b82 */ /* 0x000e300000000a00 */
[----:B------:R-:W1:Y:S01]  /*00c0*/  LDC.64 R2, c[0x0][0x380] ;  /* 0x0000e000ff027b82 */ /* 0x000e620000000a00 */
[----:B0-----:R-:W4:Y:S04]  /*00d0*/  LDG.E R22, desc[UR6][R4.64] ;  /* 0x0000000604167981 */ /* 0x001f28000c1e1900 */
[----:B-1----:R-:W5:Y:S01]  /*00e0*/  LDG.E R24, desc[UR6][R2.64] ;  /* 0x0000000602187981 */ /* 0x002f62000c1e1900 */
[----:B------:R-:W-:Y:S01]  /*00f0*/  UMOV UR8, 0x9999999a ;  /* 0x9999999a00087882 */ /* 0x000fe20000000000 */
[----:B------:R-:W-:Y:S01]  /*0100*/  UMOV UR9, 0x3fe99999 ;  /* 0x3fe9999900097882 */ /* 0x000fe20000000000 */
[----:B--2---:R-:W-:-:S05]  /*0110*/  IMAD.WIDE R16, R17, 0x4, R8 ;  /* 0x0000000411107825 */ /* 0x004fca00078e0208 */
[----:B------:R-:W2:Y:S01]  /*0120*/  LDG.E R23, desc[UR6][R16.64] ;  /* 0x0000000610177981 */ /* 0x000ea2000c1e1900 */
[----:B---3--:R-:W0:Y:S02]  /*0130*/  F2F.F64.F32 R12, R18 ;  /* 0x00000012000c7310 */ /* 0x008e240000201800 */
[----:B0-----:R-:W-:Y:S01]  /*0140*/  DMUL R14, R12, UR8 ;  /* 0x000000080c0e7c28 */ /* 0x001fe20008000000 */
[----:B------:R-:W-:Y:S01]  /*0150*/  HFMA2 R13, -RZ, RZ, 1.98046875, -19.1875 ;  /* 0x3fecccccff0d7431 */ /* 0x000fe200000001ff */
[----:B------:R-:W-:-:S06]  /*0160*/  MOV R12, 0xcccccccd ;  /* 0xcccccccd000c7802 */ /* 0x000fcc0000000f00 */
[----:B------:R-:W-:-:S06]  /*0170*/  DFMA R20, R14, R12, 1 ;  /* 0x3ff000000e14742b */ /* 0x000fcc000000000c */
[----:B------:R-:W0:Y:S02]  /*0180*/  F2F.F32.F64 R25, R20 ;  /* 0x0000001400197310 */ /* 0x000e240000301000 */
[----:B0-----:R0:W-:Y:S04]  /*0190*/  STG.E desc[UR6][R6.64], R25 ;  /* 0x0000001906007986 */ /* 0x0011e8000c101906 */
[----:B------:R-:W3:Y:S02]  /*01a0*/  LDG.E R0, desc[UR6][R2.64] ;  /* 0x0000000602007981 */ /* 0x000ee4000c1e1900 */
[----:B----4-:R-:W-:Y:S01]  /*01b0*/  F2F.F64.F32 R14, R22 ;  /* 0x00000016000e7310 */ /* 0x010fe20000201800 */
[----:B------:R-:W-:Y:S01]  /*01c0*/  UMOV UR10, 0x9999999a ;  /* 0x9999999a000a7882 */ /* 0x000fe20000000000 */
[----:B------:R-:W-:Y:S01]  /*01d0*/  UMOV UR11, 0x3fb99999 ;  /* 0x3fb99999000b7882 */ /* 0x000fe20000000000 */
[----:B------:R-:W4:Y:S05]  /*01e0*/  LDG.E R26, desc[UR6][R2.64+0x4] ;  /* 0x00000406021a7981 */ /* 0x000f2a000c1e1900 */
[----:B-----5:R-:W-:Y:S08]  /*01f0*/  F2F.F64.F32 R18, R24 ;  /* 0x0000001800127310 */ /* 0x020ff00000201800 */
[----:B--2---:R-:W1:Y:S02]  /*0200*/  F2F.F64.F32 R16, R23 ;  /* 0x0000001700107310 */ /* 0x004e640000201800 */
[----:B-1----:R-:W-:-:S08]  /*0210*/  DFMA R14, R16, R12, R14 ;  /* 0x0000000c100e722b */ /* 0x002fd0000000000e */
[----:B------:R-:W-:-:S10]  /*0220*/  DADD R14, R14, -R18 ;  /* 0x000000000e0e7229 */ /* 0x000fd40000000812 */
[----:B------:R-:W1:Y:S08]  /*0230*/  F2F.F32.F64 R14, R14 ;  /* 0x0000000e000e7310 */ /* 0x000e700000301000 */
[----:B-1----:R-:W1:Y:S08]  /*0240*/  F2F.F64.F32 R16, R14 ;  /* 0x0000000e00107310 */ /* 0x002e700000201800 */
[----:B------:R-:W-:Y:S08]  /*0250*/  F2F.F64.F32 R18, R25 ;  /* 0x0000001900127310 */ /* 0x000ff00000201800 */
[----:B---3--:R-:W2:Y:S01]  /*0260*/  F2F.F64.F32 R20, R0 ;  /* 0x0000000000147310 */ /* 0x008ea20000201800 */
[----:B-1----:R-:W-:-:S08]  /*0270*/  DMUL R16, R16, UR10 ;  /* 0x0000000a10107c28 */ /* 0x002fd00008000000 */
[----:B--2---:R-:W-:-:S10]  /*0280*/  DFMA R16, R16, R18, R20 ;  /* 0x000000121010722b */ /* 0x004fd40000000014 */
[----:B------:R-:W1:Y:S02]  /*0290*/  F2F.F32.F64 R17, R16 ;  /* 0x0000001000117310 */ /* 0x000e640000301000 */
[----:B-1----:R1:W-:Y:S04]  /*02a0*/  STG.E desc[UR6][R2.64], R17 ;  /* 0x0000001102007986 */ /* 0x0023e8000c101906 */
[----:B------:R-:W2:Y:S04]  /*02b0*/  LDG.E R19, desc[UR6][R10.64+0x4] ;  /* 0x000004060a137981 */ /* 0x000ea8000c1e1900 */
[----:B------:R-:W3:Y:S04]  /*02c0*/  LDG.E R27, desc[UR6][R6.64+0x4] ;  /* 0x00000406061b7981 */ /* 0x000ee8000c1e1900 */
[----:B------:R-:W5:Y:S01]  /*02d0*/  LDG.E R24, desc[UR6][R4.64+0x4] ;  /* 0x0000040604187981 */ /* 0x000f62000c1e1900 */
[----:B--2---:R-:W-:-:S05]  /*02e0*/  IMAD.WIDE R18, R19, 0x4, R8 ;  /* 0x0000000413127825 */ /* 0x004fca00078e0208 */
[----:B0-----:R0:W1:Y:S01]  /*02f0*/  LDG.E R25, desc[UR6][R18.64] ;  /* 0x0000000612197981 */ /* 0x001062000c1e1900 */
[----:B---3--:R-:W2:Y:S02]  /*0300*/  F2F.F64.F32 R14, R27 ;  /* 0x0000001b000e7310 */ /* 0x008ea40000201800 */
[----:B--2---:R-:W-:-:S08]  /*0310*/  DMUL R14, R14, UR8 ;  /* 0x000000080e0e7c28 */ /* 0x004fd00008000000 */
[----:B------:R-:W-:-:S10]  /*0320*/  DFMA R22, R14, R12, 1 ;  /* 0x3ff000000e16742b */ /* 0x000fd4000000000c */
[----:B------:R-:W2:Y:S02]  /*0330*/  F2F.F32.F64 R23, R22 ;  /* 0x0000001600177310 */ /* 0x000ea40000301000 */
[----:B--2---:R2:W-:Y:S04]  /*0340*/  STG.E desc[UR6][R6.64+0x4], R23 ;  /* 0x0000041706007986 */ /* 0x0045e8000c101906 */
[----:B------:R-:W3:Y:S02]  /*0350*/  LDG.E R0, desc[UR6][R2.64+0x4] ;  /* 0x0000040602007981 */ /* 0x000ee4000c1e1900 */
[----:B-----5:R-:W-:Y:S08]  /*0360*/  F2F.F64.F32 R14, R24 ;  /* 0x00000018000e7310 */ /* 0x020ff00000201800 */
[----:B----4-:R4:W-:Y:S08]  /*0370*/  F2F.F64.F32 R20, R26 ;  /* 0x0000001a00147310 */ /* 0x0109f00000201800 */
[----:B0-----:R-:W-:Y:S01]  /*0380*/  F2F.F64.F32 R18, R23 ;  /* 0x0000001700127310 */ /* 0x001fe20000201800 */
[----:B----4-:R-:W4:Y:S07]  /*0390*/  LDG.E R26, desc[UR6][R2.64+0x8] ;  /* 0x00000806021a7981 */ /* 0x010f2e000c1e1900 */
[----:B-1----:R-:W0:Y:S02]  /*03a0*/  F2F.F64.F32 R16, R25 ;  /* 0x0000001900107310 */ /* 0x002e240000201800 */
[----:B0-----:R-:W-:-:S08]  /*03b0*/  DFMA R14, R16, R12, R14 ;  /* 0x0000000c100e722b */ /* 0x001fd0000000000e */
[----:B------:R-:W-:-:S10]  /*03c0*/  DADD R14, R14, -R20 ;  /* 0x000000000e0e7229 */ /* 0x000fd40000000814 */
[----:B------:R-:W0:Y:S08]  /*03d0*/  F2F.F32.F64 R14, R14 ;  /* 0x0000000e000e7310 */ /* 0x000e300000301000 */
[----:B0-----:R-:W0:Y:S08]  /*03e0*/  F2F.F64.F32 R16, R14 ;  /* 0x0000000e00107310 */ /* 0x001e300000201800 */
[----:B---3--:R-:W1:Y:S01]  /*03f0*/  F2F.F64.F32 R20, R0 ;  /* 0x0000000000147310 */ /* 0x008e620000201800 */
[----:B0-----:R-:W-:-:S08]  /*0400*/  DMUL R16, R16, UR10 ;  /* 0x0000000a10107c28 */ /* 0x001fd00008000000 */
[----:B-1----:R-:W-:-:S10]  /*0410*/  DFMA R16, R16, R18, R20 ;  /* 0x000000121010722b */ /* 0x002fd40000000014 */
[----:B------:R-:W0:Y:S02]  /*0420*/  F2F.F32.F64 R17, R16 ;  /* 0x0000001000117310 */ /* 0x000e240000301000 */
[----:B0-----:R0:W-:Y:S04]  /*0430*/  STG.E desc[UR6][R2.64+0x4], R17 ;  /* 0x0000041102007986 */ /* 0x0011e8000c101906 */
[----:B------:R-:W3:Y:S04]  /*0440*/  LDG.E R19, desc[UR6][R10.64+0x8] ;  /* 0x000008060a137981 */ /* 0x000ee8000c1e1900 */
[----:B------:R-:W5:Y:S04]  /*0450*/  LDG.E R27, desc[UR6][R6.64+0x8] ;  /* 0x00000806061b7981 */ /* 0x000f68000c1e1900 */
[----:B------:R-:W4:Y:S01]  /*0460*/  LDG.E R24, desc[UR6][R4.64+0x8] ;  /* 0x0000080604187981 */ /* 0x000f22000c1e1900 */
[----:B---3--:R-:W-:-:S05]  /*0470*/  IMAD.WIDE R18, R19, 0x4, R8 ;  /* 0x0000000413127825 */ /* 0x008fca00078e0208 */
[----:B------:R1:W0:Y:S01]  /*0480*/  LDG.E R25, desc[UR6][R18.64] ;  /* 0x0000000612197981 */ /* 0x000222000c1e1900 */
[----:B-----5:R-:W3:Y:S02]  /*0490*/  F2F.F64.F32 R14, R27 ;  /* 0x0000001b000e7310 */ /* 0x020ee40000201800 */
[----:B---3--:R-:W-:-:S08]  /*04a0*/  DMUL R14, R14, UR8 ;  /* 0x000000080e0e7c28 */ /* 0x008fd00008000000 */
[----:B--2---:R-:W-:-:S10]  /*04b0*/  DFMA R22, R14, R12, 1 ;  /* 0x3ff000000e16742b */ /* 0x004fd4000000000c */
[----:B------:R-:W2:Y:S02]  /*04c0*/  F2F.F32.F64 R23, R22 ;  /* 0x0000001600177310 */ /* 0x000ea40000301000 */
[----:B--2---:R2:W-:Y:S04]  /*04d0*/  STG.E desc[UR6][R6.64+0x8], R23 ;  /* 0x0000081706007986 */ /* 0x0045e8000c101906 */
[----:B------:R-:W3:Y:S02]  /*04e0*/  LDG.E R0, desc[UR6][R2.64+0x8] ;  /* 0x0000080602007981 */ /* 0x000ee4000c1e1900 */
[----:B----4-:R-:W-:Y:S08]  /*04f0*/  F2F.F64.F32 R14, R24 ;  /* 0x00000018000e7310 */ /* 0x010ff00000201800 */
[----:B------:R4:W-:Y:S08]  /*0500*/  F2F.F64.F32 R20, R26 ;  /* 0x0000001a00147310 */ /* 0x0009f00000201800 */
[----:B-1----:R-:W-:Y:S01]  /*0510*/  F2F.F64.F32 R18, R23 ;  /* 0x0000001700127310 */ /* 0x002fe20000201800 */
[----:B----4-:R-:W4:Y:S07]  /*0520*/  LDG.E R26, desc[UR6][R2.64+0xc] ;  /* 0x00000c06021a7981 */ /* 0x010f2e000c1e1900 */
[----:B0-----:R-:W0:Y:S02]  /*0530*/  F2F.F64.F32 R16, R25 ;  /* 0x0000001900107310 */ /* 0x001e240000201800 */
        /* <DEDUP_REMOVED lines=21> */
[----:B------:R-:W-:Y:S08]  /*0690*/  F2F.F64.F32 R20, R26 ;  /* 0x0000001a00147310 */ /* 0x000ff00000201800 */
[----:B-1----:R-:W-:Y:S08]  /*06a0*/  F2F.F64.F32 R18, R23 ;  /* 0x0000001700127310 */ /* 0x002ff00000201800 */
[----:B0-----:R-:W0:Y:S02]  /*06b0*/  F2F.F64.F32 R16, R25 ;  /* 0x0000001900107310 */ /* 0x001e240000201800 */
[----:B0-----:R-:W-:-:S08]  /*06c0*/  DFMA R14, R16, R12, R14 ;  /* 0x0000000c100e722b */ /* 0x001fd0000000000e */
[----:B------:R-:W-:-:S10]  /*06d0*/  DADD R14, R14, -R20 ;  /* 0x000000000e0e7229 */ /* 0x000fd40000000814 */
[----:B------:R-:W0:Y:S08]  /*06e0*/  F2F.F32.F64 R14, R14 ;  /* 0x0000000e000e7310 */ /* 0x000e300000301000 */
[----:B0-----:R-:W0:Y:S08]  /*06f0*/  F2F.F64.F32 R16, R14 ;  /* 0x0000000e00107310 */ /* 0x001e300000201800 */
[----:B---3--:R1:W3:Y:S01]  /*0700*/  F2F.F64.F32 R20, R0 ;  /* 0x0000000000147310 */ /* 0x0082e20000201800 */
[----:B0-----:R-:W-:Y:S01]  /*0710*/  DMUL R16, R16, UR10 ;  /* 0x0000000a10107c28 */ /* 0x001fe20008000000 */
[----:B-1----:R-:W4:Y:S07]  /*0720*/  LDG.E R0, desc[UR6][R2.64+0x10] ;  /* 0x0000100602007981 */ /* 0x002f2e000c1e1900 */
[----:B---3--:R-:W-:-:S10]  /*0730*/  DFMA R16, R16, R18, R20 ;  /* 0x000000121010722b */ /* 0x008fd40000000014 */
[----:B------:R-:W0:Y:S02]  /*0740*/  F2F.F32.F64 R17, R16 ;  /* 0x0000001000117310 */ /* 0x000e240000301000 */
[----:B0-----:R2:W-:Y:S04]  /*0750*/  STG.E desc[UR6][R2.64+0xc], R17 ;  /* 0x00000c1102007986 */ /* 0x0015e8000c101906 */
[----:B------:R-:W3:Y:S04]  /*0760*/  LDG.E R19, desc[UR6][R10.64+0x10] ;  /* 0x000010060a137981 */ /* 0x000ee8000c1e1900 */
[----:B------:R-:W5:Y:S04]  /*0770*/  LDG.E R21, desc[UR6][R6.64+0x10] ;  /* 0x0000100606157981 */ /* 0x000f68000c1e1900 */
[----:B------:R-:W2:Y:S01]  /*0780*/  LDG.E R20, desc[UR6][R4.64+0x10] ;  /* 0x0000100604147981 */ /* 0x000ea2000c1e1900 */
[----:B---3--:R-:W-:-:S06]  /*0790*/  IMAD.WIDE R18, R19, 0x4, R8 ;  /* 0x0000000413127825 */ /* 0x008fcc00078e0208 */
[----:B------:R-:W3:Y:S01]  /*07a0*/  LDG.E R18, desc[UR6][R18.64] ;  /* 0x0000000612127981 */ /* 0x000ee2000c1e1900 */
[----:B-----5:R-:W0:Y:S02]  /*07b0*/  F2F.F64.F32 R8, R21 ;  /* 0x0000001500087310 */ /* 0x020e240000201800 */
[----:B0-----:R-:W-:-:S08]  /*07c0*/  DMUL R8, R8, UR8 ;  /* 0x0000000808087c28 */ /* 0x001fd00008000000 */
[----:B------:R-:W-:-:S10]  /*07d0*/  DFMA R14, R8, R12, 1 ;  /* 0x3ff00000080e742b */ /* 0x000fd4000000000c */
[----:B------:R-:W0:Y:S02]  /*07e0*/  F2F.F32.F64 R15, R14 ;  /* 0x0000000e000f7310 */ /* 0x000e240000301000 */
[----:B0-----:R1:W-:Y:S04]  /*07f0*/  STG.E desc[UR6][R6.64+0x10], R15 ;  /* 0x0000100f06007986 */ /* 0x0013e8000c101906 */
[----:B------:R-:W5:Y:S02]  /*0800*/  LDG.E R16, desc[UR6][R2.64+0x10] ;  /* 0x0000100602107981 */ /* 0x000f64000c1e1900 */
[----:B--2---:R-:W-:Y:S08]  /*0810*/  F2F.F64.F32 R8, R20 ;  /* 0x0000001400087310 */ /* 0x004ff00000201800 */
[----:B----4-:R-:W-:Y:S01]  /*0820*/  F2F.F64.F32 R4, R0 ;  /* 0x0000000000047310 */ /* 0x010fe20000201800 */
[----:B------:R-:W-:-:S04]  /*0830*/  UIADD3 UR4, UPT, UPT, UR4, 0x1, URZ ;  /* 0x0000000104047890 */ /* 0x000fc8000fffe0ff */
[----:B------:R-:W-:-:S03]  /*0840*/  UISETP.NE.AND UP0, UPT, UR4, 0x3e8, UPT ;  /* 0x000003e80400788c */ /* 0x000fc6000bf05270 */
[----:B---3--:R-:W0:Y:S02]  /*0850*/  F2F.F64.F32 R10, R18 ;  /* 0x00000012000a7310 */ /* 0x008e240000201800 */
[----:B0-----:R-:W-:-:S08]  /*0860*/  DFMA R8, R10, R12, R8 ;  /* 0x0000000c0a08722b */ /* 0x001fd00000000008 */
[----:B------:R-:W-:-:S10]  /*0870*/  DADD R4, R8, -R4 ;  /* 0x0000000008047229 */ /* 0x000fd40000000804 */
[----:B------:R-:W0:Y:S08]  /*0880*/  F2F.F32.F64 R4, R4 ;  /* 0x0000000400047310 */ /* 0x000e300000301000 */
[----:B0-----:R-:W0:Y:S08]  /*0890*/  F2F.F64.F32 R8, R4 ;  /* 0x0000000400087310 */ /* 0x001e300000201800 */
[----:B------:R-:W-:Y:S08]  /*08a0*/  F2F.F64.F32 R10, R15 ;  /* 0x0000000f000a7310 */ /* 0x000ff00000201800 */
[----:B-----5:R-:W2:Y:S01]  /*08b0*/  F2F.F64.F32 R12, R16 ;  /* 0x00000010000c7310 */ /* 0x020ea20000201800 */
[----:B0-----:R-:W-:-:S08]  /*08c0*/  DMUL R8, R8, UR10 ;  /* 0x0000000a08087c28 */ /* 0x001fd00008000000 */
[----:B--2---:R-:W-:-:S10]  /*08d0*/  DFMA R8, R8, R10, R12 ;  /* 0x0000000a0808722b */ /* 0x004fd4000000000c */
[----:B------:R-:W0:Y:S02]  /*08e0*/  F2F.F32.F64 R9, R8 ;  /* 0x0000000800097310 */ /* 0x000e240000301000 */
[----:B0-----:R1:W-:Y:S01]  /*08f0*/  STG.E desc[UR6][R2.64+0x10], R9 ;  /* 0x0000100902007986 */ /* 0x0013e2000c101906 */
[----:B------:R-:W-:Y:S05]  /*0900*/  BRA.U UP0, `(.L_x_0) ;  /* 0xfffffff500d47547 */ /* 0x000fea000b83ffff */
[----:B------:R-:W-:Y:S05]  /*0910*/  EXIT ;  /* 0x000000000000794d */ /* 0x000fea0003800000 */
.L_x_1:
[----:B------:R-:W-:-:S00]  /*0920*/  BRA `(.L_x_1) ;  /* 0xfffffffc00fc7947 */ /* 0x000fc0000383ffff */
[----:B------:R-:W-:-:S00]  /*0930*/  NOP ;  /* 0x0000000000007918 */ /* 0x000fc00000000000 */
        /* <DEDUP_REMOVED lines=12> */
.L_x_2:


//--------------------- .nv.shared.reserved.0     --------------------------
	.section	.nv.shared.reserved.0,"aw",@nobits
	.weak		__nv_reservedSMEM_offset_0_alias
	.size		__nv_reservedSMEM_offset_0_alias, 0, 64
	.other		__nv_reservedSMEM_offset_0_alias,@"STO_CUDA_RESERVED_SHARED STV_DEFAULT"
__nv_reservedSMEM_offset_0_alias:
	.zero		0
	.zero		64


//--------------------- .nv.constant0._Z16td_lambda_kernelPfS_PiS_ --------------------------
	.section	.nv.constant0._Z16td_lambda_kernelPfS_PiS_,"a",@progbits
	.sectionflags	@""
	.align	4
.nv.constant0._Z16td_lambda_kernelPfS_PiS_:
	.zero		928


//--------------------- SYMBOLS --------------------------

	.type		.nv.reservedSmem.offset0,@object
	.size		.nv.reservedSmem.offset0,0x4
